//
// Generated by NVIDIA NVVM Compiler
//
// Compiler Build ID: CL-36424714
// Cuda compilation tools, release 13.0, V13.0.88
// Based on NVVM 20.0.0
//

.version 9.0
.target sm_100
.address_size 64

.func _Z10initMultiFiPiS_S_
(
	.param .b32 _Z10initMultiFiPiS_S__param_0,
	.param .b64 _Z10initMultiFiPiS_S__param_1,
	.param .b64 _Z10initMultiFiPiS_S__param_2,
	.param .b64 _Z10initMultiFiPiS_S__param_3
)
;
.global .align 8 .u64 initMulti = _Z10initMultiFiPiS_S_;

.func _Z10initMultiFiPiS_S_(
	.param .b32 _Z10initMultiFiPiS_S__param_0,
	.param .b64 _Z10initMultiFiPiS_S__param_1,
	.param .b64 _Z10initMultiFiPiS_S__param_2,
	.param .b64 _Z10initMultiFiPiS_S__param_3
)
{
	.reg .b32 	%r<3>;
	.reg .b64 	%rd<8>;

	ld.param.u32 	%r1, [_Z10initMultiFiPiS_S__param_0];
	ld.param.u64 	%rd1, [_Z10initMultiFiPiS_S__param_1];
	ld.param.u64 	%rd2, [_Z10initMultiFiPiS_S__param_2];
	ld.param.u64 	%rd3, [_Z10initMultiFiPiS_S__param_3];
	mul.wide.s32 	%rd4, %r1, 4;
	add.s64 	%rd5, %rd1, %rd4;
	mov.b32 	%r2, 0;
	st.u32 	[%rd5], %r2;
	add.s64 	%rd6, %rd2, %rd4;
	st.u32 	[%rd6], %r1;
	add.s64 	%rd7, %rd3, %rd4;
	st.u32 	[%rd7], %r1;
	ret;

}
	// .globl	_Z7indexerIPFviPiS0_S0_EJS0_S0_S0_EEviiT_DpT0_
.visible .entry _Z7indexerIPFviPiS0_S0_EJS0_S0_S0_EEviiT_DpT0_(
	.param .u32 _Z7indexerIPFviPiS0_S0_EJS0_S0_S0_EEviiT_DpT0__param_0,
	.param .u32 _Z7indexerIPFviPiS0_S0_EJS0_S0_S0_EEviiT_DpT0__param_1,
	.param .u64 .ptr .align 1 _Z7indexerIPFviPiS0_S0_EJS0_S0_S0_EEviiT_DpT0__param_2,
	.param .u64 .ptr .align 1 _Z7indexerIPFviPiS0_S0_EJS0_S0_S0_EEviiT_DpT0__param_3,
	.param .u64 .ptr .align 1 _Z7indexerIPFviPiS0_S0_EJS0_S0_S0_EEviiT_DpT0__param_4,
	.param .u64 .ptr .align 1 _Z7indexerIPFviPiS0_S0_EJS0_S0_S0_EEviiT_DpT0__param_5
)
{
	.reg .pred 	%p<2>;
	.reg .b32 	%r<6>;
	.reg .b64 	%rd<5>;

	ld.param.u32 	%r2, [_Z7indexerIPFviPiS0_S0_EJS0_S0_S0_EEviiT_DpT0__param_1];
	ld.param.u64 	%rd1, [_Z7indexerIPFviPiS0_S0_EJS0_S0_S0_EEviiT_DpT0__param_2];
	ld.param.u64 	%rd2, [_Z7indexerIPFviPiS0_S0_EJS0_S0_S0_EEviiT_DpT0__param_3];
	ld.param.u64 	%rd3, [_Z7indexerIPFviPiS0_S0_EJS0_S0_S0_EEviiT_DpT0__param_4];
	ld.param.u64 	%rd4, [_Z7indexerIPFviPiS0_S0_EJS0_S0_S0_EEviiT_DpT0__param_5];
	mov.u32 	%r3, %tid.x;
	mov.u32 	%r4, %ctaid.x;
	mov.u32 	%r5, %ntid.x;
	mad.lo.s32 	%r1, %r4, %r5, %r3;
	setp.ge.s32 	%p1, %r1, %r2;
	@%p1 bra 	$L__BB1_2;
	{ // callseq 0, 0
	.param .b32 param0;
	st.param.b32 	[param0], %r1;
	.param .b64 param1;
	st.param.b64 	[param1], %rd2;
	.param .b64 param2;
	st.param.b64 	[param2], %rd3;
	.param .b64 param3;
	st.param.b64 	[param3], %rd4;
	prototype_0 : .callprototype ()_ (.param .b32 _, .param .b64 _, .param .b64 _, .param .b64 _);
	call 
	%rd1, 
	(
	param0, 
	param1, 
	param2, 
	param3
	)
	, prototype_0;
	} // callseq 0
$L__BB1_2:
	ret;

}


// ===== COMPILED SASS (sm_100) =====

	.target	sm_100

	.elftype	@"ET_EXEC"


//--------------------- .note.nv.tkinfo           --------------------------
	.section	.note.nv.tkinfo,"",@"SHT_NOTE"
	.sectionflags	@"SHF_NOTE_NV_TKINFO"
	.tkinfo
        /*0018*/ 	.word	0x00000002
        /*0030*/ 	.string	""
        /*0030*/ 	.string	"ptxas"
        /*0030*/ 	.string	"Cuda compilation tools, release 13.0, V13.0.88"
        /*0030*/ 	.string	"Build cuda_13.0.r13.0/compiler.36424714_0"
        /*0030*/ 	.string	"-arch sm_100 -m 64 "



//--------------------- .note.nv.cuinfo           --------------------------
	.section	.note.nv.cuinfo,"",@"SHT_NOTE"
	.sectionflags	@"SHF_NOTE_NV_CUINFO"
        /*0018*/ 	.short	0x0002
        /*001a*/ 	.short	0x0064
        /*001c*/ 	.short	0x0082
	.zero		2


//--------------------- .nv.info                  --------------------------
	.section	.nv.info,"",@"SHT_CUDA_INFO"
	.align	4


	//----- nvinfo : EIATTR_REGCOUNT
	.align		4
        /*0000*/ 	.byte	0x04, 0x2f
        /*0002*/ 	.short	(.L_2 - .L_1)
	.align		4
.L_1:
        /*0004*/ 	.word	index@(_Z7indexerIPFviPiS0_S0_EJS0_S0_S0_EEviiT_DpT0_)
        /*0008*/ 	.word	0x00000018


	//----- nvinfo : EIATTR_FRAME_SIZE
	.align		4
.L_2:
        /*000c*/ 	.byte	0x04, 0x11
        /*000e*/ 	.short	(.L_4 - .L_3)
	.align		4
.L_3:
        /*0010*/ 	.word	index@($_Z7indexerIPFviPiS0_S0_EJS0_S0_S0_EEviiT_DpT0_$_Z10initMultiFiPiS_S_)
        /*0014*/ 	.word	0x00000008


	//----- nvinfo : EIATTR_FRAME_SIZE
	.align		4
.L_4:
        /*0018*/ 	.byte	0x04, 0x11
        /*001a*/ 	.short	(.L_6 - .L_5)
	.align		4
.L_5:
        /*001c*/ 	.word	index@(_Z7indexerIPFviPiS0_S0_EJS0_S0_S0_EEviiT_DpT0_)
        /*0020*/ 	.word	0x00000008


	//----- nvinfo : EIATTR_MIN_STACK_SIZE
	.align		4
.L_6:
        /*0024*/ 	.byte	0x04, 0x12
        /*0026*/ 	.short	(.L_8 - .L_7)
	.align		4
.L_7:
        /*0028*/ 	.word	index@(_Z7indexerIPFviPiS0_S0_EJS0_S0_S0_EEviiT_DpT0_)
        /*002c*/ 	.word	0x00000008
.L_8:


//--------------------- .nv.compat                --------------------------
	.section	.nv.compat,"",@"SHT_CUDA_COMPAT_INFO"
	.align	4
        /*0000*/ 	.byte	0x02, 0x09, 0x00, 0x00, 0x02, 0x02, 0x01, 0x00, 0x02, 0x05, 0x05, 0x00, 0x03, 0x07, 0x01, 0x01
        /*0010*/ 	.byte	0x02, 0x03, 0x00, 0x00, 0x02, 0x06, 0x01, 0x00, 0x04, 0x0b, 0x08, 0x00, 0x09, 0x00, 0x00, 0x00
        /*0020*/ 	.byte	0x00, 0x00, 0x00, 0x00


//--------------------- .nv.info._Z7indexerIPFviPiS0_S0_EJS0_S0_S0_EEviiT_DpT0_ --------------------------
	.section	.nv.info._Z7indexerIPFviPiS0_S0_EJS0_S0_S0_EEviiT_DpT0_,"",@"SHT_CUDA_INFO"
	.sectionflags	@""
	.align	4


	//----- nvinfo : EIATTR_CUDA_API_VERSION
	.align		4
        /*0000*/ 	.byte	0x04, 0x37
        /*0002*/ 	.short	(.L_10 - .L_9)
.L_9:
        /*0004*/ 	.word	0x00000082


	//----- nvinfo : EIATTR_KPARAM_INFO
	.align		4
.L_10:
        /*0008*/ 	.byte	0x04, 0x17
        /*000a*/ 	.short	(.L_12 - .L_11)
.L_11:
        /*000c*/ 	.word	0x00000000
        /*0010*/ 	.short	0x0005
        /*0012*/ 	.short	0x0020
        /*0014*/ 	.byte	0x00, 0xf5, 0x21, 0x00


	//----- nvinfo : EIATTR_KPARAM_INFO
	.align		4
.L_12:
        /*0018*/ 	.byte	0x04, 0x17
        /*001a*/ 	.short	(.L_14 - .L_13)
.L_13:
        /*001c*/ 	.word	0x00000000
        /*0020*/ 	.short	0x0004
        /*0022*/ 	.short	0x0018
        /*0024*/ 	.byte	0x00, 0xf5, 0x21, 0x00


	//----- nvinfo : EIATTR_KPARAM_INFO
	.align		4
.L_14:
        /*0028*/ 	.byte	0x04, 0x17
        /*002a*/ 	.short	(.L_16 - .L_15)
.L_15:
        /*002c*/ 	.word	0x00000000
        /*0030*/ 	.short	0x0003
        /*0032*/ 	.short	0x0010
        /*0034*/ 	.byte	0x00, 0xf5, 0x21, 0x00


	//----- nvinfo : EIATTR_KPARAM_INFO
	.align		4
.L_16:
        /*0038*/ 	.byte	0x04, 0x17
        /*003a*/ 	.short	(.L_18 - .L_17)
.L_17:
        /*003c*/ 	.word	0x00000000
        /*0040*/ 	.short	0x0002
        /*0042*/ 	.short	0x0008
        /*0044*/ 	.byte	0x00, 0xf5, 0x21, 0x00


	//----- nvinfo : EIATTR_KPARAM_INFO
	.align		4
.L_18:
        /*0048*/ 	.byte	0x04, 0x17
        /*004a*/ 	.short	(.L_20 - .L_19)
.L_19:
        /*004c*/ 	.word	0x00000000
        /*0050*/ 	.short	0x0001
        /*0052*/ 	.short	0x0004
        /*0054*/ 	.byte	0x00, 0xf0, 0x11, 0x00


	//----- nvinfo : EIATTR_KPARAM_INFO
	.align		4
.L_20:
        /*0058*/ 	.byte	0x04, 0x17
        /*005a*/ 	.short	(.L_22 - .L_21)
.L_21:
        /*005c*/ 	.word	0x00000000
        /*0060*/ 	.short	0x0000
        /*0062*/ 	.short	0x0000
        /*0064*/ 	.byte	0x00, 0xf0, 0x11, 0x00


	//----- nvinfo : EIATTR_SPARSE_MMA_MASK
	.align		4
.L_22:
        /*0068*/ 	.byte	0x03, 0x50
        /*006a*/ 	.short	0x0000


	//----- nvinfo : EIATTR_MAXREG_COUNT
	.align		4
        /*006c*/ 	.byte	0x03, 0x1b
        /*006e*/ 	.short	0x00ff


	//----- nvinfo : EIATTR_MERCURY_ISA_VERSION
	.align		4
        /*0070*/ 	.byte	0x03, 0x5f
        /*0072*/ 	.short	0x0101


	//----- nvinfo : EIATTR_VRC_CTA_INIT_COUNT
	.align		4
        /*0074*/ 	.byte	0x02, 0x4a
	.zero		1
	.zero		1


	//----- nvinfo : EIATTR_EXIT_INSTR_OFFSETS
	.align		4
        /*0078*/ 	.byte	0x04, 0x1c
        /*007a*/ 	.short	(.L_24 - .L_23)


	//   ....[0]....
.L_23:
        /*007c*/ 	.word	0x00000070


	//   ....[1]....
        /*0080*/ 	.word	0x00000150


	//----- nvinfo : EIATTR_CRS_STACK_SIZE
	.align		4
.L_24:
        /*0084*/ 	.byte	0x04, 0x1e
        /*0086*/ 	.short	(.L_26 - .L_25)
.L_25:
        /*0088*/ 	.word	0x00000000


	//----- nvinfo : EIATTR_CBANK_PARAM_SIZE
	.align		4
.L_26:
        /*008c*/ 	.byte	0x03, 0x19
        /*008e*/ 	.short	0x0028


	//----- nvinfo : EIATTR_PARAM_CBANK
	.align		4
        /*0090*/ 	.byte	0x04, 0x0a
        /*0092*/ 	.short	(.L_28 - .L_27)
	.align		4
.L_27:
        /*0094*/ 	.word	index@(.nv.constant0._Z7indexerIPFviPiS0_S0_EJS0_S0_S0_EEviiT_DpT0_)
        /*0098*/ 	.short	0x0380
        /*009a*/ 	.short	0x0028


	//----- nvinfo : EIATTR_SW_WAR
	.align		4
.L_28:
        /*009c*/ 	.byte	0x04, 0x36
        /*009e*/ 	.short	(.L_30 - .L_29)
.L_29:
        /*00a0*/ 	.word	0x00000008
.L_30:


//--------------------- .nv.callgraph             --------------------------
	.section	.nv.callgraph,"",@"SHT_CUDA_CALLGRAPH"
	.align	4
	.sectionentsize	8
	.align		4
        /*0000*/ 	.word	0x00000000
	.align		4
        /*0004*/ 	.word	0xffffffff
	.align		4
        /*0008*/ 	.word	0x00000000
	.align		4
        /*000c*/ 	.word	0xfffffffe
	.align		4
        /*0010*/ 	.word	0x00000000
	.align		4
        /*0014*/ 	.word	0xfffffffd
	.align		4
        /*0018*/ 	.word	0x00000000
	.align		4
        /*001c*/ 	.word	0xfffffffc


//--------------------- .nv.constant4             --------------------------
	.section	.nv.constant4,"a",@progbits
	.align	8
	.align		8
.nv.constant4:
        /*0000*/ 	.dword	initMulti


//--------------------- .text._Z7indexerIPFviPiS0_S0_EJS0_S0_S0_EEviiT_DpT0_ --------------------------
	.section	.text._Z7indexerIPFviPiS0_S0_EJS0_S0_S0_EEviiT_DpT0_,"ax",@progbits
	.align	128
        .global         _Z7indexerIPFviPiS0_S0_EJS0_S0_S0_EEviiT_DpT0_
        .type           _Z7indexerIPFviPiS0_S0_EJS0_S0_S0_EEviiT_DpT0_,@function
        .size           _Z7indexerIPFviPiS0_S0_EJS0_S0_S0_EEviiT_DpT0_,(.L_x_1 - _Z7indexerIPFviPiS0_S0_EJS0_S0_S0_EEviiT_DpT0_)
        .other          _Z7indexerIPFviPiS0_S0_EJS0_S0_S0_EEviiT_DpT0_,@"STO_CUDA_ENTRY STV_DEFAULT"
_Z7indexerIPFviPiS0_S0_EJS0_S0_S0_EEviiT_DpT0_:
.text._Z7indexerIPFviPiS0_S0_EJS0_S0_S0_EEviiT_DpT0_:
[----:B------:R-:W0:Y:S01]  /*0000*/  LDC R1, c[0x0][0x37c] ;  /* 0x0000df00ff017b82 */ /* 0x000e220000000800 */
[----:B------:R-:W1:Y:S07]  /*0010*/  S2R R4, SR_TID.X ;  /* 0x0000000000047919 */ /* 0x000e6e0000002100 */
[----:B------:R-:W1:Y:S01]  /*0020*/  S2UR UR4, SR_CTAID.X ;  /* 0x00000000000479c3 */ /* 0x000e620000002500 */
[----:B------:R-:W2:Y:S07]  /*0030*/  LDCU UR5, c[0x0][0x384] ;  /* 0x00007080ff0577ac */ /* 0x000eae0008000800 */
[----:B------:R-:W1:Y:S02]  /*0040*/  LDC R3, c[0x0][0x360] ;  /* 0x0000d800ff037b82 */ /* 0x000e640000000800 */
[----:B-1----:R-:W-:-:S05]  /*0050*/  IMAD R4, R3, UR4, R4 ;  /* 0x0000000403047c24 */ /* 0x002fca000f8e0204 */
[----:B--2---:R-:W-:-:S13]  /*0060*/  ISETP.GE.AND P0, PT, R4, UR5, PT ;  /* 0x0000000504007c0c */ /* 0x004fda000bf06270 */
[----:B0-----:R-:W-:Y:S05]  /*0070*/  @P0 EXIT ;  /* 0x000000000000094d */ /* 0x001fea0003800000 */
[----:B------:R-:W0:Y:S01]  /*0080*/  LDC.64 R2, c[0x0][0x388] ;  /* 0x0000e200ff027b82 */ /* 0x000e220000000a00 */
[----:B------:R-:W1:Y:S01]  /*0090*/  LDCU.64 UR4, c[0x0][0x390] ;  /* 0x00007200ff0477ac */ /* 0x000e620008000a00 */
[----:B------:R-:W-:Y:S01]  /*00a0*/  HFMA2 R21, -RZ, RZ, 0, 0 ;  /* 0x00000000ff157431 */ /* 0x000fe200000001ff */
[----:B------:R-:W-:Y:S01]  /*00b0*/  MOV R20, 0x150 ;  /* 0x0000015000147802 */ /* 0x000fe20000000f00 */
[----:B------:R-:W2:Y:S01]  /*00c0*/  LDCU.64 UR6, c[0x0][0x398] ;  /* 0x00007300ff0677ac */ /* 0x000ea20008000a00 */
[----:B------:R-:W3:Y:S01]  /*00d0*/  LDCU.64 UR8, c[0x0][0x3a0] ;  /* 0x00007400ff0877ac */ /* 0x000ee20008000a00 */
[----:B-1----:R-:W-:Y:S01]  /*00e0*/  MOV R6, UR4 ;  /* 0x0000000400067c02 */ /* 0x002fe20008000f00 */
[----:B------:R-:W-:Y:S01]  /*00f0*/  IMAD.U32 R7, RZ, RZ, UR5 ;  /* 0x00000005ff077e24 */ /* 0x000fe2000f8e00ff */
[----:B--2---:R-:W-:Y:S01]  /*0100*/  MOV R8, UR6 ;  /* 0x0000000600087c02 */ /* 0x004fe20008000f00 */
[----:B------:R-:W-:Y:S01]  /*0110*/  IMAD.U32 R9, RZ, RZ, UR7 ;  /* 0x00000007ff097e24 */ /* 0x000fe2000f8e00ff */
[----:B---3--:R-:W-:Y:S01]  /*0120*/  MOV R10, UR8 ;  /* 0x00000008000a7c02 */ /* 0x008fe20008000f00 */
[----:B------:R-:W-:-:S07]  /*0130*/  IMAD.U32 R11, RZ, RZ, UR9 ;  /* 0x00000009ff0b7e24 */ /* 0x000fce000f8e00ff */
[----:B0-----:R-:W-:Y:S05]  /*0140*/  CALL.REL.NOINC R2 `(_Z7indexerIPFviPiS0_S0_EJS0_S0_S0_EEviiT_DpT0_) ;  /* 0xfffffffc02ac7344 */ /* 0x001fea0003c3ffff */
[----:B------:R-:W-:Y:S05]  /*0150*/  EXIT ;  /* 0x000000000000794d */ /* 0x000fea0003800000 */
        .type           $_Z7indexerIPFviPiS0_S0_EJS0_S0_S0_EEviiT_DpT0_$_Z10initMultiFiPiS_S_,@function
        .size           $_Z7indexerIPFviPiS0_S0_EJS0_S0_S0_EEviiT_DpT0_$_Z10initMultiFiPiS_S_,(.L_x_1 - $_Z7indexerIPFviPiS0_S0_EJS0_S0_S0_EEviiT_DpT0_$_Z10initMultiFiPiS_S_)
$_Z7indexerIPFviPiS0_S0_EJS0_S0_S0_EEviiT_DpT0_$_Z10initMultiFiPiS_S_:
[----:B------:R-:W-:Y:S01]  /*0160*/  IADD3 R1, PT, PT, R1, -0x8, RZ ;  /* 0xfffffff801017810 */ /* 0x000fe20007ffe0ff */
[----:B------:R-:W-:-:S04]  /*0170*/  IMAD.MOV.U32 R3, RZ, RZ, R7 ;  /* 0x000000ffff037224 */ /* 0x000fc800078e0007 */
[----:B------:R0:W-:Y:S02]  /*0180*/  STL [R1], R2 ;  /* 0x0000000201007387 */ /* 0x0001e40000100800 */
[----:B0-----:R-:W-:Y:S01]  /*0190*/  MOV R2, R6 ;  /* 0x0000000600027202 */ /* 0x001fe20000000f00 */
[----:B------:R-:W0:Y:S04]  /*01a0*/  LDCU.64 UR4, c[0x0][0x358] ;  /* 0x00006b00ff0477ac */ /* 0x000e280008000a00 */
[----:B------:R-:W-:-:S04]  /*01b0*/  IMAD.WIDE R2, R4, 0x4, R2 ;  /* 0x0000000404027825 */ /* 0x000fc800078e0202 */
[----:B------:R-:W-:-:S04]  /*01c0*/  IMAD.WIDE R8, R4, 0x4, R8 ;  /* 0x0000000404087825 */ /* 0x000fc800078e0208 */
[----:B------:R-:W-:Y:S01]  /*01d0*/  IMAD.WIDE R10, R4, 0x4, R10 ;  /* 0x00000004040a7825 */ /* 0x000fe200078e020a */
[----:B0-----:R0:W-:Y:S04]  /*01e0*/  ST.E desc[UR4][R2.64], RZ ;  /* 0x000000ff02007985 */ /* 0x0011e8000c101904 */
[----:B------:R-:W-:Y:S04]  /*01f0*/  ST.E desc[UR4][R8.64], R4 ;  /* 0x0000000408007985 */ /* 0x000fe8000c101904 */
[----:B------:R1:W-:Y:S04]  /*0200*/  ST.E desc[UR4][R10.64], R4 ;  /* 0x000000040a007985 */ /* 0x0003e8000c101904 */
[----:B0-----:R0:W1:Y:S02]  /*0210*/  LDL R2, [R1] ;  /* 0x0000000001027983 */ /* 0x0010640000100800 */
[----:B0-----:R-:W-:Y:S01]  /*0220*/  IADD3 R1, PT, PT, R1, 0x8, RZ ;  /* 0x0000000801017810 */ /* 0x001fe20007ffe0ff */
[----:B-1----:R-:W-:Y:S06]  /*0230*/  RET.REL.NODEC R20 `(_Z7indexerIPFviPiS0_S0_EJS0_S0_S0_EEviiT_DpT0_) ;  /* 0xfffffffc14707950 */ /* 0x002fec0003c3ffff */
.L_x_0:
[----:B------:R-:W-:-:S00]  /*0240*/  BRA `(.L_x_0) ;  /* 0xfffffffc00fc7947 */ /* 0x000fc0000383ffff */
[----:B------:R-:W-:-:S00]  /*0250*/  NOP ;  /* 0x0000000000007918 */ /* 0x000fc00000000000 */
        /* <DEDUP_REMOVED lines=10> */
.L_x_1:


//--------------------- .nv.global.init           --------------------------
	.section	.nv.global.init,"aw",@progbits
	.align	8
.nv.global.init:
	.type		initMulti,@object
	.size		initMulti,(.L_0 - initMulti)
initMulti:
        /*0000*/ 	.byte	0x60, 0x01, 0x00, 0x00, 0x00, 0x00, 0x00, 0x00
.L_0:


//--------------------- .nv.shared.reserved.0     --------------------------
	.section	.nv.shared.reserved.0,"aw",@nobits
	.weak		__nv_reservedSMEM_offset_0_alias
	.size		__nv_reservedSMEM_offset_0_alias, 0, 64
	.other		__nv_reservedSMEM_offset_0_alias,@"STO_CUDA_RESERVED_SHARED STV_DEFAULT"
__nv_reservedSMEM_offset_0_alias:
	.zero		0
	.zero		64


//--------------------- .nv.constant0._Z7indexerIPFviPiS0_S0_EJS0_S0_S0_EEviiT_DpT0_ --------------------------
	.section	.nv.constant0._Z7indexerIPFviPiS0_S0_EJS0_S0_S0_EEviiT_DpT0_,"a",@progbits
	.sectionflags	@""
	.align	4
.nv.constant0._Z7indexerIPFviPiS0_S0_EJS0_S0_S0_EEviiT_DpT0_:
	.zero		936


//--------------------- SYMBOLS --------------------------

	.type		.nv.reservedSmem.offset0,@object
	.size		.nv.reservedSmem.offset0,0x4
